//
// Generated by NVIDIA NVVM Compiler
//
// Compiler Build ID: CL-36424714
// Cuda compilation tools, release 13.0, V13.0.88
// Based on NVVM 20.0.0
//

.version 9.0
.target sm_100
.address_size 64

	// .globl	_Z16replicateLettersPcS_

.visible .entry _Z16replicateLettersPcS_(
	.param .u64 .ptr .align 1 _Z16replicateLettersPcS__param_0,
	.param .u64 .ptr .align 1 _Z16replicateLettersPcS__param_1
)
{
	.reg .pred 	%p<8>;
	.reg .b16 	%rs<6>;
	.reg .b32 	%r<36>;
	.reg .b64 	%rd<21>;

	ld.param.u64 	%rd10, [_Z16replicateLettersPcS__param_0];
	ld.param.u64 	%rd11, [_Z16replicateLettersPcS__param_1];
	cvta.to.global.u64 	%rd1, %rd11;
	cvta.to.global.u64 	%rd2, %rd10;
	mov.u32 	%r1, %ntid.x;
	mov.u32 	%r20, %ctaid.x;
	mov.u32 	%r21, %tid.x;
	mad.lo.s32 	%r2, %r1, %r20, %r21;
	setp.ge.u32 	%p1, %r2, %r1;
	@%p1 bra 	$L__BB0_10;
	setp.eq.s32 	%p2, %r2, 0;
	mov.b32 	%r30, 0;
	@%p2 bra 	$L__BB0_3;
	add.s32 	%r23, %r2, -1;
	add.s32 	%r24, %r1, -1;
	mad.lo.s32 	%r25, %r23, %r24, %r1;
	add.s32 	%r26, %r2, -2;
	mul.wide.u32 	%rd12, %r23, %r26;
	shr.u64 	%rd13, %rd12, 1;
	cvt.u32.u64 	%r27, %rd13;
	sub.s32 	%r30, %r25, %r27;
$L__BB0_3:
	sub.s32 	%r5, %r1, %r2;
	setp.eq.s32 	%p3, %r5, 0;
	@%p3 bra 	$L__BB0_10;
	and.b32  	%r6, %r5, 3;
	sub.s32 	%r29, %r2, %r1;
	setp.gt.u32 	%p4, %r29, -4;
	mov.b32 	%r33, 0;
	@%p4 bra 	$L__BB0_7;
	and.b32  	%r33, %r5, -4;
	neg.s32 	%r32, %r33;
	add.s64 	%rd19, %rd2, 1;
	add.s64 	%rd4, %rd1, 3;
	mov.u32 	%r31, %r30;
$L__BB0_6:
	cvt.s64.s32 	%rd14, %r31;
	add.s64 	%rd15, %rd4, %rd14;
	ld.global.u8 	%rs1, [%rd19+-1];
	st.global.u8 	[%rd15+-3], %rs1;
	ld.global.u8 	%rs2, [%rd19];
	st.global.u8 	[%rd15+-2], %rs2;
	ld.global.u8 	%rs3, [%rd19+1];
	st.global.u8 	[%rd15+-1], %rs3;
	ld.global.u8 	%rs4, [%rd19+2];
	st.global.u8 	[%rd15], %rs4;
	add.s32 	%r32, %r32, 4;
	add.s64 	%rd19, %rd19, 4;
	add.s32 	%r31, %r31, 4;
	setp.ne.s32 	%p5, %r32, 0;
	@%p5 bra 	$L__BB0_6;
$L__BB0_7:
	setp.eq.s32 	%p6, %r6, 0;
	@%p6 bra 	$L__BB0_10;
	add.s32 	%r35, %r33, %r30;
	cvt.u64.u32 	%rd16, %r33;
	add.s64 	%rd20, %rd2, %rd16;
	neg.s32 	%r34, %r6;
$L__BB0_9:
	.pragma "nounroll";
	cvt.s64.s32 	%rd17, %r35;
	add.s64 	%rd18, %rd1, %rd17;
	ld.global.u8 	%rs5, [%rd20];
	st.global.u8 	[%rd18], %rs5;
	add.s32 	%r35, %r35, 1;
	add.s64 	%rd20, %rd20, 1;
	add.s32 	%r34, %r34, 1;
	setp.ne.s32 	%p7, %r34, 0;
	@%p7 bra 	$L__BB0_9;
$L__BB0_10:
	ret;

}


// ===== COMPILED SASS (sm_100) =====

	.target	sm_100

	.elftype	@"ET_EXEC"


//--------------------- .note.nv.tkinfo           --------------------------
	.section	.note.nv.tkinfo,"",@"SHT_NOTE"
	.sectionflags	@"SHF_NOTE_NV_TKINFO"
	.tkinfo
        /*0018*/ 	.word	0x00000002
        /*0030*/ 	.string	""
        /*0030*/ 	.string	"ptxas"
        /*0030*/ 	.string	"Cuda compilation tools, release 13.0, V13.0.88"
        /*0030*/ 	.string	"Build cuda_13.0.r13.0/compiler.36424714_0"
        /*0030*/ 	.string	"-arch sm_100 -m 64 "



//--------------------- .note.nv.cuinfo           --------------------------
	.section	.note.nv.cuinfo,"",@"SHT_NOTE"
	.sectionflags	@"SHF_NOTE_NV_CUINFO"
        /*0018*/ 	.short	0x0002
        /*001a*/ 	.short	0x0064
        /*001c*/ 	.short	0x0082
	.zero		2


//--------------------- .nv.info                  --------------------------
	.section	.nv.info,"",@"SHT_CUDA_INFO"
	.align	4


	//----- nvinfo : EIATTR_REGCOUNT
	.align		4
        /*0000*/ 	.byte	0x04, 0x2f
        /*0002*/ 	.short	(.L_1 - .L_0)
	.align		4
.L_0:
        /*0004*/ 	.word	index@(_Z16replicateLettersPcS_)
        /*0008*/ 	.word	0x00000018


	//----- nvinfo : EIATTR_FRAME_SIZE
	.align		4
.L_1:
        /*000c*/ 	.byte	0x04, 0x11
        /*000e*/ 	.short	(.L_3 - .L_2)
	.align		4
.L_2:
        /*0010*/ 	.word	index@(_Z16replicateLettersPcS_)
        /*0014*/ 	.word	0x00000000


	//----- nvinfo : EIATTR_MIN_STACK_SIZE
	.align		4
.L_3:
        /*0018*/ 	.byte	0x04, 0x12
        /*001a*/ 	.short	(.L_5 - .L_4)
	.align		4
.L_4:
        /*001c*/ 	.word	index@(_Z16replicateLettersPcS_)
        /*0020*/ 	.word	0x00000000
.L_5:


//--------------------- .nv.compat                --------------------------
	.section	.nv.compat,"",@"SHT_CUDA_COMPAT_INFO"
	.align	4
        /*0000*/ 	.byte	0x02, 0x09, 0x00, 0x00, 0x02, 0x02, 0x01, 0x00, 0x02, 0x05, 0x05, 0x00, 0x03, 0x07, 0x01, 0x01
        /*0010*/ 	.byte	0x02, 0x03, 0x00, 0x00, 0x02, 0x06, 0x01, 0x00, 0x04, 0x0b, 0x08, 0x00, 0x09, 0x00, 0x00, 0x00
        /*0020*/ 	.byte	0x00, 0x00, 0x00, 0x00


//--------------------- .nv.info._Z16replicateLettersPcS_ --------------------------
	.section	.nv.info._Z16replicateLettersPcS_,"",@"SHT_CUDA_INFO"
	.sectionflags	@""
	.align	4


	//----- nvinfo : EIATTR_CUDA_API_VERSION
	.align		4
        /*0000*/ 	.byte	0x04, 0x37
        /*0002*/ 	.short	(.L_7 - .L_6)
.L_6:
        /*0004*/ 	.word	0x00000082


	//----- nvinfo : EIATTR_KPARAM_INFO
	.align		4
.L_7:
        /*0008*/ 	.byte	0x04, 0x17
        /*000a*/ 	.short	(.L_9 - .L_8)
.L_8:
        /*000c*/ 	.word	0x00000000
        /*0010*/ 	.short	0x0001
        /*0012*/ 	.short	0x0008
        /*0014*/ 	.byte	0x00, 0xf5, 0x21, 0x00


	//----- nvinfo : EIATTR_KPARAM_INFO
	.align		4
.L_9:
        /*0018*/ 	.byte	0x04, 0x17
        /*001a*/ 	.short	(.L_11 - .L_10)
.L_10:
        /*001c*/ 	.word	0x00000000
        /*0020*/ 	.short	0x0000
        /*0022*/ 	.short	0x0000
        /*0024*/ 	.byte	0x00, 0xf5, 0x21, 0x00


	//----- nvinfo : EIATTR_SPARSE_MMA_MASK
	.align		4
.L_11:
        /*0028*/ 	.byte	0x03, 0x50
        /*002a*/ 	.short	0x0000


	//----- nvinfo : EIATTR_MAXREG_COUNT
	.align		4
        /*002c*/ 	.byte	0x03, 0x1b
        /*002e*/ 	.short	0x00ff


	//----- nvinfo : EIATTR_MERCURY_ISA_VERSION
	.align		4
        /*0030*/ 	.byte	0x03, 0x5f
        /*0032*/ 	.short	0x0101


	//----- nvinfo : EIATTR_VRC_CTA_INIT_COUNT
	.align		4
        /*0034*/ 	.byte	0x02, 0x4a
	.zero		1
	.zero		1


	//----- nvinfo : EIATTR_EXIT_INSTR_OFFSETS
	.align		4
        /*0038*/ 	.byte	0x04, 0x1c
        /*003a*/ 	.short	(.L_13 - .L_12)


	//   ....[0]....
.L_12:
        /*003c*/ 	.word	0x00000060


	//   ....[1]....
        /*0040*/ 	.word	0x000000e0


	//   ....[2]....
        /*0044*/ 	.word	0x00000370


	//   ....[3]....
        /*0048*/ 	.word	0x00000490


	//----- nvinfo : EIATTR_CRS_STACK_SIZE
	.align		4
.L_13:
        /*004c*/ 	.byte	0x04, 0x1e
        /*004e*/ 	.short	(.L_15 - .L_14)
.L_14:
        /*0050*/ 	.word	0x00000000


	//----- nvinfo : EIATTR_CBANK_PARAM_SIZE
	.align		4
.L_15:
        /*0054*/ 	.byte	0x03, 0x19
        /*0056*/ 	.short	0x0010


	//----- nvinfo : EIATTR_PARAM_CBANK
	.align		4
        /*0058*/ 	.byte	0x04, 0x0a
        /*005a*/ 	.short	(.L_17 - .L_16)
	.align		4
.L_16:
        /*005c*/ 	.word	index@(.nv.constant0._Z16replicateLettersPcS_)
        /*0060*/ 	.short	0x0380
        /*0062*/ 	.short	0x0010


	//----- nvinfo : EIATTR_SW_WAR
	.align		4
.L_17:
        /*0064*/ 	.byte	0x04, 0x36
        /*0066*/ 	.short	(.L_19 - .L_18)
.L_18:
        /*0068*/ 	.word	0x00000008
.L_19:


//--------------------- .nv.callgraph             --------------------------
	.section	.nv.callgraph,"",@"SHT_CUDA_CALLGRAPH"
	.align	4
	.sectionentsize	8
	.align		4
        /*0000*/ 	.word	0x00000000
	.align		4
        /*0004*/ 	.word	0xffffffff
	.align		4
        /*0008*/ 	.word	0x00000000
	.align		4
        /*000c*/ 	.word	0xfffffffe
	.align		4
        /*0010*/ 	.word	0x00000000
	.align		4
        /*0014*/ 	.word	0xfffffffd
	.align		4
        /*0018*/ 	.word	0x00000000
	.align		4
        /*001c*/ 	.word	0xfffffffc


//--------------------- .text._Z16replicateLettersPcS_ --------------------------
	.section	.text._Z16replicateLettersPcS_,"ax",@progbits
	.align	128
        .global         _Z16replicateLettersPcS_
        .type           _Z16replicateLettersPcS_,@function
        .size           _Z16replicateLettersPcS_,(.L_x_5 - _Z16replicateLettersPcS_)
        .other          _Z16replicateLettersPcS_,@"STO_CUDA_ENTRY STV_DEFAULT"
_Z16replicateLettersPcS_:
.text._Z16replicateLettersPcS_:
[----:B------:R-:W-:Y:S01]  /*0000*/  LDC R1, c[0x0][0x37c] ;  /* 0x0000df00ff017b82 */ /* 0x000fe20000000800 */
[----:B------:R-:W0:Y:S07]  /*0010*/  S2R R0, SR_TID.X ;  /* 0x0000000000007919 */ /* 0x000e2e0000002100 */
[----:B------:R-:W0:Y:S08]  /*0020*/  S2UR UR4, SR_CTAID.X ;  /* 0x00000000000479c3 */ /* 0x000e300000002500 */
[----:B------:R-:W0:Y:S02]  /*0030*/  LDC R9, c[0x0][0x360] ;  /* 0x0000d800ff097b82 */ /* 0x000e240000000800 */
[----:B0-----:R-:W-:-:S05]  /*0040*/  IMAD R0, R9, UR4, R0 ;  /* 0x0000000409007c24 */ /* 0x001fca000f8e0200 */
[----:B------:R-:W-:-:S13]  /*0050*/  ISETP.GE.U32.AND P0, PT, R0, R9, PT ;  /* 0x000000090000720c */ /* 0x000fda0003f06070 */
[----:B------:R-:W-:Y:S05]  /*0060*/  @P0 EXIT ;  /* 0x000000000000094d */ /* 0x000fea0003800000 */
[----:B------:R-:W-:Y:S01]  /*0070*/  IMAD.IADD R6, R9, 0x1, -R0 ;  /* 0x0000000109067824 */ /* 0x000fe200078e0a00 */
[----:B------:R-:W-:-:S04]  /*0080*/  ISETP.NE.AND P0, PT, R0, RZ, PT ;  /* 0x000000ff0000720c */ /* 0x000fc80003f05270 */
[----:B------:R-:W-:-:S09]  /*0090*/  ISETP.NE.AND P1, PT, R6, RZ, PT ;  /* 0x000000ff0600720c */ /* 0x000fd20003f25270 */
[C---:B------:R-:W-:Y:S02]  /*00a0*/  @P0 VIADD R4, R0.reuse, 0xffffffff ;  /* 0xffffffff00040836 */ /* 0x040fe40000000000 */
[----:B------:R-:W-:Y:S02]  /*00b0*/  @P0 VIADD R3, R0, 0xfffffffe ;  /* 0xfffffffe00030836 */ /* 0x000fe40000000000 */
[----:B------:R-:W-:Y:S02]  /*00c0*/  @P0 VIADD R5, R9, 0xffffffff ;  /* 0xffffffff09050836 */ /* 0x000fe40000000000 */
[----:B------:R-:W-:Y:S01]  /*00d0*/  @P0 IMAD.WIDE.U32 R2, R4, R3, RZ ;  /* 0x0000000304020225 */ /* 0x000fe200078e00ff */
[----:B------:R-:W-:Y:S06]  /*00e0*/  @!P1 EXIT ;  /* 0x000000000000994d */ /* 0x000fec0003800000 */
[--C-:B------:R-:W-:Y:S01]  /*00f0*/  IMAD.IADD R7, R0, 0x1, -R9.reuse ;  /* 0x0000000100077824 */ /* 0x100fe200078e0a09 */
[----:B------:R-:W-:Y:S01]  /*0100*/  LOP3.LUT R0, R6, 0x3, RZ, 0xc0, !PT ;  /* 0x0000000306007812 */ /* 0x000fe200078ec0ff */
[----:B------:R-:W-:Y:S01]  /*0110*/  @P0 IMAD R5, R4, R5, R9 ;  /* 0x0000000504050224 */ /* 0x000fe200078e0209 */
[----:B------:R-:W-:Y:S01]  /*0120*/  @P0 SHF.R.U64 R2, R2, 0x1, R3 ;  /* 0x0000000102020819 */ /* 0x000fe20000001203 */
[----:B------:R-:W0:Y:S01]  /*0130*/  LDCU.64 UR6, c[0x0][0x358] ;  /* 0x00006b00ff0677ac */ /* 0x000e220008000a00 */
[----:B------:R-:W-:Y:S01]  /*0140*/  ISETP.GT.U32.AND P2, PT, R7, -0x4, PT ;  /* 0xfffffffc0700780c */ /* 0x000fe20003f44070 */
[----:B------:R-:W-:Y:S01]  /*0150*/  BSSY.RECONVERGENT B0, `(.L_x_0) ;  /* 0x0000021000007945 */ /* 0x000fe20003800200 */
[----:B------:R-:W-:Y:S02]  /*0160*/  CS2R R8, SRZ ;  /* 0x0000000000087805 */ /* 0x000fe4000001ff00 */
[----:B------:R-:W-:Y:S02]  /*0170*/  ISETP.NE.AND P1, PT, R0, RZ, PT ;  /* 0x000000ff0000720c */ /* 0x000fe40003f25270 */
[----:B------:R-:W-:-:S07]  /*0180*/  @P0 IADD3 R8, PT, PT, R5, -R2, RZ ;  /* 0x8000000205080210 */ /* 0x000fce0007ffe0ff */
[----:B------:R-:W-:Y:S05]  /*0190*/  @P2 BRA `(.L_x_1) ;  /* 0x0000000000702947 */ /* 0x000fea0003800000 */
[----:B------:R-:W1:Y:S01]  /*01a0*/  LDCU.64 UR4, c[0x0][0x380] ;  /* 0x00007000ff0477ac */ /* 0x000e620008000a00 */
[----:B------:R-:W2:Y:S01]  /*01b0*/  LDC.64 R2, c[0x0][0x388] ;  /* 0x0000e200ff027b82 */ /* 0x000ea20000000a00 */
[----:B------:R-:W-:Y:S01]  /*01c0*/  LOP3.LUT R9, R6, 0xfffffffc, RZ, 0xc0, !PT ;  /* 0xfffffffc06097812 */ /* 0x000fe200078ec0ff */
[----:B------:R-:W-:-:S04]  /*01d0*/  IMAD.MOV.U32 R11, RZ, RZ, R8 ;  /* 0x000000ffff0b7224 */ /* 0x000fc800078e0008 */
[----:B------:R-:W-:Y:S01]  /*01e0*/  IMAD.MOV R10, RZ, RZ, -R9 ;  /* 0x000000ffff0a7224 */ /* 0x000fe200078e0a09 */
[----:B-1----:R-:W-:-:S04]  /*01f0*/  UIADD3 UR4, UP0, UPT, UR4, 0x1, URZ ;  /* 0x0000000104047890 */ /* 0x002fc8000ff1e0ff */
[----:B------:R-:W-:Y:S02]  /*0200*/  UIADD3.X UR5, UPT, UPT, URZ, UR5, URZ, UP0, !UPT ;  /* 0x00000005ff057290 */ /* 0x000fe400087fe4ff */
[----:B------:R-:W-:-:S04]  /*0210*/  IMAD.U32 R12, RZ, RZ, UR4 ;  /* 0x00000004ff0c7e24 */ /* 0x000fc8000f8e00ff */
[----:B------:R-:W-:-:S07]  /*0220*/  IMAD.U32 R21, RZ, RZ, UR5 ;  /* 0x00000005ff157e24 */ /* 0x000fce000f8e00ff */
.L_x_2:
[----:B------:R-:W-:Y:S01]  /*0230*/  MOV R6, R12 ;  /* 0x0000000c00067202 */ /* 0x000fe20000000f00 */
[----:B------:R-:W-:-:S05]  /*0240*/  IMAD.MOV.U32 R7, RZ, RZ, R21 ;  /* 0x000000ffff077224 */ /* 0x000fca00078e0015 */
[----:B01----:R-:W3:Y:S01]  /*0250*/  LDG.E.U8 R13, desc[UR6][R6.64+-0x1] ;  /* 0xffffff06060d7981 */ /* 0x003ee2000c1e1100 */
[----:B------:R-:W-:Y:S02]  /*0260*/  SHF.R.S32.HI R12, RZ, 0x1f, R11 ;  /* 0x0000001fff0c7819 */ /* 0x000fe4000001140b */
[----:B--2---:R-:W-:-:S04]  /*0270*/  IADD3 R4, P0, P2, R11, 0x3, R2 ;  /* 0x000000030b047810 */ /* 0x004fc80007a1e002 */
[----:B------:R-:W-:-:S05]  /*0280*/  IADD3.X R5, PT, PT, R12, R3, RZ, P0, P2 ;  /* 0x000000030c057210 */ /* 0x000fca00007e44ff */
[----:B---3--:R1:W-:Y:S04]  /*0290*/  STG.E.U8 desc[UR6][R4.64+-0x3], R13 ;  /* 0xfffffd0d04007986 */ /* 0x0083e8000c101106 */
[----:B------:R-:W2:Y:S04]  /*02a0*/  LDG.E.U8 R15, desc[UR6][R6.64] ;  /* 0x00000006060f7981 */ /* 0x000ea8000c1e1100 */
[----:B--2---:R1:W-:Y:S04]  /*02b0*/  STG.E.U8 desc[UR6][R4.64+-0x2], R15 ;  /* 0xfffffe0f04007986 */ /* 0x0043e8000c101106 */
[----:B------:R-:W2:Y:S04]  /*02c0*/  LDG.E.U8 R17, desc[UR6][R6.64+0x1] ;  /* 0x0000010606117981 */ /* 0x000ea8000c1e1100 */
[----:B--2---:R1:W-:Y:S04]  /*02d0*/  STG.E.U8 desc[UR6][R4.64+-0x1], R17 ;  /* 0xffffff1104007986 */ /* 0x0043e8000c101106 */
[----:B------:R-:W2:Y:S01]  /*02e0*/  LDG.E.U8 R19, desc[UR6][R6.64+0x2] ;  /* 0x0000020606137981 */ /* 0x000ea2000c1e1100 */
[----:B------:R-:W-:Y:S01]  /*02f0*/  VIADD R10, R10, 0x4 ;  /* 0x000000040a0a7836 */ /* 0x000fe20000000000 */
[----:B------:R-:W-:Y:S01]  /*0300*/  IADD3 R12, P2, PT, R6, 0x4, RZ ;  /* 0x00000004060c7810 */ /* 0x000fe20007f5e0ff */
[----:B------:R-:W-:-:S03]  /*0310*/  VIADD R11, R11, 0x4 ;  /* 0x000000040b0b7836 */ /* 0x000fc60000000000 */
[----:B------:R-:W-:Y:S01]  /*0320*/  ISETP.NE.AND P0, PT, R10, RZ, PT ;  /* 0x000000ff0a00720c */ /* 0x000fe20003f05270 */
[----:B------:R-:W-:Y:S01]  /*0330*/  IMAD.X R21, RZ, RZ, R7, P2 ;  /* 0x000000ffff157224 */ /* 0x000fe200010e0607 */
[----:B--2---:R1:W-:Y:S11]  /*0340*/  STG.E.U8 desc[UR6][R4.64], R19 ;  /* 0x0000001304007986 */ /* 0x0043f6000c101106 */
[----:B------:R-:W-:Y:S05]  /*0350*/  @P0 BRA `(.L_x_2) ;  /* 0xfffffffc00b40947 */ /* 0x000fea000383ffff */
.L_x_1:
[----:B0-----:R-:W-:Y:S05]  /*0360*/  BSYNC.RECONVERGENT B0 ;  /* 0x0000000000007941 */ /* 0x001fea0003800200 */
.L_x_0:
[----:B------:R-:W-:Y:S05]  /*0370*/  @!P1 EXIT ;  /* 0x000000000000994d */ /* 0x000fea0003800000 */
[----:B------:R-:W0:Y:S01]  /*0380*/  LDCU.64 UR4, c[0x0][0x380] ;  /* 0x00007000ff0477ac */ /* 0x000e220008000a00 */
[C---:B------:R-:W-:Y:S01]  /*0390*/  IADD3 R8, PT, PT, R9.reuse, R8, RZ ;  /* 0x0000000809087210 */ /* 0x040fe20007ffe0ff */
[----:B------:R-:W-:Y:S01]  /*03a0*/  IMAD.MOV R0, RZ, RZ, -R0 ;  /* 0x000000ffff007224 */ /* 0x000fe200078e0a00 */
[----:B------:R-:W2:Y:S01]  /*03b0*/  LDCU.64 UR8, c[0x0][0x388] ;  /* 0x00007100ff0877ac */ /* 0x000ea20008000a00 */
[----:B0-----:R-:W-:-:S05]  /*03c0*/  IADD3 R2, P0, PT, R9, UR4, RZ ;  /* 0x0000000409027c10 */ /* 0x001fca000ff1e0ff */
[----:B--2---:R-:W-:-:S08]  /*03d0*/  IMAD.X R7, RZ, RZ, UR5, P0 ;  /* 0x00000005ff077e24 */ /* 0x004fd000080e06ff */
.L_x_3:
[----:B0-----:R-:W-:-:S06]  /*03e0*/  IMAD.MOV.U32 R3, RZ, RZ, R7 ;  /* 0x000000ffff037224 */ /* 0x001fcc00078e0007 */
[----:B------:R0:W2:Y:S01]  /*03f0*/  LDG.E.U8 R3, desc[UR6][R2.64] ;  /* 0x0000000602037981 */ /* 0x0000a2000c1e1100 */
[----:B-1----:R-:W-:Y:S02]  /*0400*/  IADD3 R4, P0, PT, R8, UR8, RZ ;  /* 0x0000000808047c10 */ /* 0x002fe4000ff1e0ff */
[----:B------:R-:W-:Y:S02]  /*0410*/  IADD3 R0, PT, PT, R0, 0x1, RZ ;  /* 0x0000000100007810 */ /* 0x000fe40007ffe0ff */
[C---:B------:R-:W-:Y:S01]  /*0420*/  LEA.HI.X.SX32 R5, R8.reuse, UR9, 0x1, P0 ;  /* 0x0000000908057c11 */ /* 0x040fe200080f0eff */
[----:B------:R-:W-:Y:S01]  /*0430*/  VIADD R8, R8, 0x1 ;  /* 0x0000000108087836 */ /* 0x000fe20000000000 */
[----:B------:R-:W-:Y:S02]  /*0440*/  ISETP.NE.AND P0, PT, R0, RZ, PT ;  /* 0x000000ff0000720c */ /* 0x000fe40003f05270 */
[----:B0-----:R-:W-:-:S05]  /*0450*/  IADD3 R2, P1, PT, R2, 0x1, RZ ;  /* 0x0000000102027810 */ /* 0x001fca0007f3e0ff */
[----:B------:R-:W-:Y:S01]  /*0460*/  IMAD.X R7, RZ, RZ, R7, P1 ;  /* 0x000000ffff077224 */ /* 0x000fe200008e0607 */
[----:B--2---:R0:W-:Y:S05]  /*0470*/  STG.E.U8 desc[UR6][R4.64], R3 ;  /* 0x0000000304007986 */ /* 0x0041ea000c101106 */
[----:B------:R-:W-:Y:S05]  /*0480*/  @P0 BRA `(.L_x_3) ;  /* 0xfffffffc00d40947 */ /* 0x000fea000383ffff */
[----:B------:R-:W-:Y:S05]  /*0490*/  EXIT ;  /* 0x000000000000794d */ /* 0x000fea0003800000 */
.L_x_4:
[----:B------:R-:W-:-:S00]  /*04a0*/  BRA `(.L_x_4) ;  /* 0xfffffffc00fc7947 */ /* 0x000fc0000383ffff */
[----:B------:R-:W-:-:S00]  /*04b0*/  NOP ;  /* 0x0000000000007918 */ /* 0x000fc00000000000 */
        /* <DEDUP_REMOVED lines=12> */
.L_x_5:


//--------------------- .nv.shared.reserved.0     --------------------------
	.section	.nv.shared.reserved.0,"aw",@nobits
	.weak		__nv_reservedSMEM_offset_0_alias
	.size		__nv_reservedSMEM_offset_0_alias, 0, 64
	.other		__nv_reservedSMEM_offset_0_alias,@"STO_CUDA_RESERVED_SHARED STV_DEFAULT"
__nv_reservedSMEM_offset_0_alias:
	.zero		0
	.zero		64


//--------------------- .nv.constant0._Z16replicateLettersPcS_ --------------------------
	.section	.nv.constant0._Z16replicateLettersPcS_,"a",@progbits
	.sectionflags	@""
	.align	4
.nv.constant0._Z16replicateLettersPcS_:
	.zero		912


//--------------------- SYMBOLS --------------------------

	.type		.nv.reservedSmem.offset0,@object
	.size		.nv.reservedSmem.offset0,0x4
